//
// Generated by NVIDIA NVVM Compiler
//
// Compiler Build ID: CL-36424714
// Cuda compilation tools, release 13.0, V13.0.88
// Based on NVVM 20.0.0
//

.version 9.0
.target sm_100
.address_size 64

	// .globl	_Z10matrix_mulP6__halfS0_S0_i

.visible .entry _Z10matrix_mulP6__halfS0_S0_i(
	.param .u64 .ptr .align 1 _Z10matrix_mulP6__halfS0_S0_i_param_0,
	.param .u64 .ptr .align 1 _Z10matrix_mulP6__halfS0_S0_i_param_1,
	.param .u64 .ptr .align 1 _Z10matrix_mulP6__halfS0_S0_i_param_2,
	.param .u32 _Z10matrix_mulP6__halfS0_S0_i_param_3
)
{
	.reg .pred 	%p<13>;
	.reg .b16 	%rs<2>;
	.reg .b32 	%r<473>;
	.reg .b32 	%f<2>;
	.reg .b64 	%rd<36>;

	ld.param.u64 	%rd4, [_Z10matrix_mulP6__halfS0_S0_i_param_0];
	ld.param.u64 	%rd5, [_Z10matrix_mulP6__halfS0_S0_i_param_1];
	ld.param.u32 	%r287, [_Z10matrix_mulP6__halfS0_S0_i_param_3];
	cvta.to.global.u64 	%rd1, %rd5;
	cvta.to.global.u64 	%rd2, %rd4;
	mov.u32 	%r288, %ctaid.x;
	mov.u32 	%r289, %ntid.x;
	mov.u32 	%r290, %tid.x;
	mad.lo.s32 	%r291, %r288, %r289, %r290;
	shr.u32 	%r1, %r291, 5;
	mov.u32 	%r292, %ctaid.y;
	mov.u32 	%r293, %ntid.y;
	mov.u32 	%r294, %tid.y;
	mad.lo.s32 	%r2, %r292, %r293, %r294;
	mov.f32 	%f1, 0f00000000;
	// begin inline asm
	{  cvt.rn.f16.f32 %rs1, %f1;}

	// end inline asm
	mov.b32 	%r469, {%rs1, %rs1};
	setp.lt.s32 	%p2, %r287, 1;
	mov.u32 	%r470, %r469;
	mov.u32 	%r471, %r469;
	mov.u32 	%r472, %r469;
	@%p2 bra 	$L__BB0_17;
	shl.b32 	%r298, %r2, 4;
	shl.b32 	%r4, %r1, 4;
	max.u32 	%r300, %r298, %r4;
	setp.lt.u32 	%p1, %r300, %r287;
	mul.lo.s32 	%r319, %r287, %r298;
	add.s32 	%r301, %r287, -1;
	shr.u32 	%r302, %r301, 4;
	add.s32 	%r6, %r302, 1;
	and.b32  	%r7, %r6, 3;
	setp.lt.u32 	%p3, %r287, 49;
	mov.b32 	%r413, 0;
	mov.u32 	%r470, %r469;
	mov.u32 	%r471, %r469;
	mov.u32 	%r472, %r469;
	@%p3 bra 	$L__BB0_12;
	mad.lo.s32 	%r318, %r287, 48, %r4;
	shl.b32 	%r305, %r287, 5;
	add.s32 	%r317, %r305, %r4;
	shl.b32 	%r306, %r287, 4;
	add.s32 	%r316, %r306, %r4;
	and.b32  	%r307, %r6, 536870908;
	neg.s32 	%r314, %r307;
	mov.b32 	%r413, 0;
	not.pred 	%p4, %p1;
	mov.u32 	%r315, %r4;
	mov.u32 	%r470, %r469;
	mov.u32 	%r471, %r469;
	mov.u32 	%r472, %r469;
$L__BB0_3:
	@%p4 bra 	$L__BB0_5;
	mul.wide.u32 	%rd6, %r319, 2;
	add.s64 	%rd7, %rd2, %rd6;
	wmma.load.a.sync.aligned.row.m16n16k16.global.f16 	{%r348, %r347, %r346, %r345, %r344, %r343, %r342, %r341}, [%rd7], %r287;
	mul.wide.u32 	%rd8, %r315, 2;
	add.s64 	%rd9, %rd1, %rd8;
	wmma.load.b.sync.aligned.row.m16n16k16.global.f16 	{%r356, %r355, %r354, %r353, %r352, %r351, %r350, %r349}, [%rd9], %r287;
$L__BB0_5:
	wmma.mma.sync.aligned.row.row.m16n16k16.f16.f16 {%r71, %r72, %r73, %r74}, {%r348, %r347, %r346, %r345, %r344, %r343, %r342, %r341}, {%r356, %r355, %r354, %r353, %r352, %r351, %r350, %r349}, {%r472, %r471, %r470, %r469};
	@%p4 bra 	$L__BB0_7;
	mul.wide.u32 	%rd10, %r319, 2;
	add.s64 	%rd11, %rd2, %rd10;
	add.s64 	%rd12, %rd11, 32;
	wmma.load.a.sync.aligned.row.m16n16k16.global.f16 	{%r348, %r347, %r346, %r345, %r344, %r343, %r342, %r341}, [%rd12], %r287;
	mul.wide.u32 	%rd13, %r316, 2;
	add.s64 	%rd14, %rd1, %rd13;
	wmma.load.b.sync.aligned.row.m16n16k16.global.f16 	{%r356, %r355, %r354, %r353, %r352, %r351, %r350, %r349}, [%rd14], %r287;
$L__BB0_7:
	wmma.mma.sync.aligned.row.row.m16n16k16.f16.f16 {%r107, %r108, %r109, %r110}, {%r348, %r347, %r346, %r345, %r344, %r343, %r342, %r341}, {%r356, %r355, %r354, %r353, %r352, %r351, %r350, %r349}, {%r71, %r72, %r73, %r74};
	@%p4 bra 	$L__BB0_9;
	mul.wide.u32 	%rd15, %r319, 2;
	add.s64 	%rd16, %rd2, %rd15;
	add.s64 	%rd17, %rd16, 64;
	wmma.load.a.sync.aligned.row.m16n16k16.global.f16 	{%r348, %r347, %r346, %r345, %r344, %r343, %r342, %r341}, [%rd17], %r287;
	mul.wide.u32 	%rd18, %r317, 2;
	add.s64 	%rd19, %rd1, %rd18;
	wmma.load.b.sync.aligned.row.m16n16k16.global.f16 	{%r356, %r355, %r354, %r353, %r352, %r351, %r350, %r349}, [%rd19], %r287;
$L__BB0_9:
	wmma.mma.sync.aligned.row.row.m16n16k16.f16.f16 {%r143, %r144, %r145, %r146}, {%r348, %r347, %r346, %r345, %r344, %r343, %r342, %r341}, {%r356, %r355, %r354, %r353, %r352, %r351, %r350, %r349}, {%r107, %r108, %r109, %r110};
	@%p4 bra 	$L__BB0_11;
	mul.wide.u32 	%rd20, %r319, 2;
	add.s64 	%rd21, %rd2, %rd20;
	add.s64 	%rd22, %rd21, 96;
	wmma.load.a.sync.aligned.row.m16n16k16.global.f16 	{%r348, %r347, %r346, %r345, %r344, %r343, %r342, %r341}, [%rd22], %r287;
	mul.wide.u32 	%rd23, %r318, 2;
	add.s64 	%rd24, %rd1, %rd23;
	wmma.load.b.sync.aligned.row.m16n16k16.global.f16 	{%r356, %r355, %r354, %r353, %r352, %r351, %r350, %r349}, [%rd24], %r287;
$L__BB0_11:
	wmma.mma.sync.aligned.row.row.m16n16k16.f16.f16 {%r472, %r471, %r470, %r469}, {%r348, %r347, %r346, %r345, %r344, %r343, %r342, %r341}, {%r356, %r355, %r354, %r353, %r352, %r351, %r350, %r349}, {%r143, %r144, %r145, %r146};
	add.s32 	%r413, %r413, 64;
	add.s32 	%r319, %r319, 64;
	shl.b32 	%r308, %r287, 6;
	add.s32 	%r318, %r318, %r308;
	add.s32 	%r317, %r317, %r308;
	add.s32 	%r316, %r316, %r308;
	add.s32 	%r315, %r315, %r308;
	add.s32 	%r314, %r314, 4;
	setp.ne.s32 	%p8, %r314, 0;
	@%p8 bra 	$L__BB0_3;
$L__BB0_12:
	setp.eq.s32 	%p9, %r7, 0;
	@%p9 bra 	$L__BB0_17;
	mad.lo.s32 	%r432, %r413, %r287, %r4;
	shl.b32 	%r216, %r287, 4;
	mul.lo.s32 	%r309, %r2, %r287;
	shl.b32 	%r310, %r309, 4;
	add.s32 	%r431, %r413, %r310;
	neg.s32 	%r430, %r7;
	not.pred 	%p10, %p1;
$L__BB0_14:
	.pragma "nounroll";
	@%p10 bra 	$L__BB0_16;
	mul.wide.u32 	%rd25, %r431, 2;
	add.s64 	%rd26, %rd2, %rd25;
	wmma.load.a.sync.aligned.row.m16n16k16.global.f16 	{%r348, %r347, %r346, %r345, %r344, %r343, %r342, %r341}, [%rd26], %r287;
	mul.wide.u32 	%rd27, %r432, 2;
	add.s64 	%rd28, %rd1, %rd27;
	wmma.load.b.sync.aligned.row.m16n16k16.global.f16 	{%r356, %r355, %r354, %r353, %r352, %r351, %r350, %r349}, [%rd28], %r287;
$L__BB0_16:
	wmma.mma.sync.aligned.row.row.m16n16k16.f16.f16 {%r472, %r471, %r470, %r469}, {%r348, %r347, %r346, %r345, %r344, %r343, %r342, %r341}, {%r356, %r355, %r354, %r353, %r352, %r351, %r350, %r349}, {%r472, %r471, %r470, %r469};
	add.s32 	%r432, %r432, %r216;
	add.s32 	%r431, %r431, 16;
	add.s32 	%r430, %r430, 1;
	setp.ne.s32 	%p11, %r430, 0;
	@%p11 bra 	$L__BB0_14;
$L__BB0_17:
	shl.b32 	%r285, %r2, 4;
	shl.b32 	%r286, %r1, 4;
	max.s32 	%r312, %r285, %r286;
	setp.ge.s32 	%p12, %r312, %r287;
	@%p12 bra 	$L__BB0_19;
	ld.param.u64 	%rd35, [_Z10matrix_mulP6__halfS0_S0_i_param_2];
	mul.lo.s32 	%r313, %r287, %r285;
	cvt.u64.u32 	%rd29, %r313;
	cvt.u64.u32 	%rd30, %r286;
	add.s64 	%rd31, %rd29, %rd30;
	cvta.to.global.u64 	%rd32, %rd35;
	shl.b64 	%rd33, %rd31, 1;
	add.s64 	%rd34, %rd32, %rd33;
	wmma.store.d.sync.aligned.row.m16n16k16.global.f16 	[%rd34], {%r472, %r471, %r470, %r469}, %r287;
$L__BB0_19:
	ret;

}


// ===== COMPILED SASS (sm_100) =====

	.target	sm_100

	.elftype	@"ET_EXEC"


//--------------------- .note.nv.tkinfo           --------------------------
	.section	.note.nv.tkinfo,"",@"SHT_NOTE"
	.sectionflags	@"SHF_NOTE_NV_TKINFO"
	.tkinfo
        /*0018*/ 	.word	0x00000002
        /*0030*/ 	.string	""
        /*0030*/ 	.string	"ptxas"
        /*0030*/ 	.string	"Cuda compilation tools, release 13.0, V13.0.88"
        /*0030*/ 	.string	"Build cuda_13.0.r13.0/compiler.36424714_0"
        /*0030*/ 	.string	"-arch sm_100 -m 64 "



//--------------------- .note.nv.cuinfo           --------------------------
	.section	.note.nv.cuinfo,"",@"SHT_NOTE"
	.sectionflags	@"SHF_NOTE_NV_CUINFO"
        /*0018*/ 	.short	0x0002
        /*001a*/ 	.short	0x0064
        /*001c*/ 	.short	0x0082
	.zero		2


//--------------------- .nv.info                  --------------------------
	.section	.nv.info,"",@"SHT_CUDA_INFO"
	.align	4


	//----- nvinfo : EIATTR_REGCOUNT
	.align		4
        /*0000*/ 	.byte	0x04, 0x2f
        /*0002*/ 	.short	(.L_1 - .L_0)
	.align		4
.L_0:
        /*0004*/ 	.word	index@(_Z10matrix_mulP6__halfS0_S0_i)
        /*0008*/ 	.word	0x00000020


	//----- nvinfo : EIATTR_FRAME_SIZE
	.align		4
.L_1:
        /*000c*/ 	.byte	0x04, 0x11
        /*000e*/ 	.short	(.L_3 - .L_2)
	.align		4
.L_2:
        /*0010*/ 	.word	index@(_Z10matrix_mulP6__halfS0_S0_i)
        /*0014*/ 	.word	0x00000000


	//----- nvinfo : EIATTR_MIN_STACK_SIZE
	.align		4
.L_3:
        /*0018*/ 	.byte	0x04, 0x12
        /*001a*/ 	.short	(.L_5 - .L_4)
	.align		4
.L_4:
        /*001c*/ 	.word	index@(_Z10matrix_mulP6__halfS0_S0_i)
        /*0020*/ 	.word	0x00000000
.L_5:


//--------------------- .nv.compat                --------------------------
	.section	.nv.compat,"",@"SHT_CUDA_COMPAT_INFO"
	.align	4
        /*0000*/ 	.byte	0x02, 0x09, 0x00, 0x00, 0x02, 0x02, 0x01, 0x00, 0x02, 0x05, 0x05, 0x00, 0x03, 0x07, 0x01, 0x01
        /*0010*/ 	.byte	0x02, 0x03, 0x00, 0x00, 0x02, 0x06, 0x01, 0x00, 0x04, 0x0b, 0x08, 0x00, 0x09, 0x00, 0x00, 0x00
        /*0020*/ 	.byte	0x00, 0x00, 0x00, 0x00


//--------------------- .nv.info._Z10matrix_mulP6__halfS0_S0_i --------------------------
	.section	.nv.info._Z10matrix_mulP6__halfS0_S0_i,"",@"SHT_CUDA_INFO"
	.sectionflags	@""
	.align	4


	//----- nvinfo : EIATTR_CUDA_API_VERSION
	.align		4
        /*0000*/ 	.byte	0x04, 0x37
        /*0002*/ 	.short	(.L_7 - .L_6)
.L_6:
        /*0004*/ 	.word	0x00000082


	//----- nvinfo : EIATTR_KPARAM_INFO
	.align		4
.L_7:
        /*0008*/ 	.byte	0x04, 0x17
        /*000a*/ 	.short	(.L_9 - .L_8)
.L_8:
        /*000c*/ 	.word	0x00000000
        /*0010*/ 	.short	0x0003
        /*0012*/ 	.short	0x0018
        /*0014*/ 	.byte	0x00, 0xf0, 0x11, 0x00


	//----- nvinfo : EIATTR_KPARAM_INFO
	.align		4
.L_9:
        /*0018*/ 	.byte	0x04, 0x17
        /*001a*/ 	.short	(.L_11 - .L_10)
.L_10:
        /*001c*/ 	.word	0x00000000
        /*0020*/ 	.short	0x0002
        /*0022*/ 	.short	0x0010
        /*0024*/ 	.byte	0x00, 0xf5, 0x21, 0x00


	//----- nvinfo : EIATTR_KPARAM_INFO
	.align		4
.L_11:
        /*0028*/ 	.byte	0x04, 0x17
        /*002a*/ 	.short	(.L_13 - .L_12)
.L_12:
        /*002c*/ 	.word	0x00000000
        /*0030*/ 	.short	0x0001
        /*0032*/ 	.short	0x0008
        /*0034*/ 	.byte	0x00, 0xf5, 0x21, 0x00


	//----- nvinfo : EIATTR_KPARAM_INFO
	.align		4
.L_13:
        /*0038*/ 	.byte	0x04, 0x17
        /*003a*/ 	.short	(.L_15 - .L_14)
.L_14:
        /*003c*/ 	.word	0x00000000
        /*0040*/ 	.short	0x0000
        /*0042*/ 	.short	0x0000
        /*0044*/ 	.byte	0x00, 0xf5, 0x21, 0x00


	//----- nvinfo : EIATTR_SPARSE_MMA_MASK
	.align		4
.L_15:
        /*0048*/ 	.byte	0x03, 0x50
        /*004a*/ 	.short	0x0000


	//----- nvinfo : EIATTR_WMMA_USED
	.align		4
        /*004c*/ 	.byte	0x01, 0x2b
	.zero		2


	//----- nvinfo : EIATTR_MAXREG_COUNT
	.align		4
        /*0050*/ 	.byte	0x03, 0x1b
        /*0052*/ 	.short	0x00ff


	//----- nvinfo : EIATTR_MERCURY_ISA_VERSION
	.align		4
        /*0054*/ 	.byte	0x03, 0x5f
        /*0056*/ 	.short	0x0101


	//----- nvinfo : EIATTR_VRC_CTA_INIT_COUNT
	.align		4
        /*0058*/ 	.byte	0x02, 0x4a
	.zero		1
	.zero		1


	//----- nvinfo : EIATTR_EXIT_INSTR_OFFSETS
	.align		4
        /*005c*/ 	.byte	0x04, 0x1c
        /*005e*/ 	.short	(.L_17 - .L_16)


	//   ....[0]....
.L_16:
        /*0060*/ 	.word	0x00000ee0


	//   ....[1]....
        /*0064*/ 	.word	0x00001020


	//----- nvinfo : EIATTR_CRS_STACK_SIZE
	.align		4
.L_17:
        /*0068*/ 	.byte	0x04, 0x1e
        /*006a*/ 	.short	(.L_19 - .L_18)
.L_18:
        /*006c*/ 	.word	0x00000000


	//----- nvinfo : EIATTR_CBANK_PARAM_SIZE
	.align		4
.L_19:
        /*0070*/ 	.byte	0x03, 0x19
        /*0072*/ 	.short	0x001c


	//----- nvinfo : EIATTR_PARAM_CBANK
	.align		4
        /*0074*/ 	.byte	0x04, 0x0a
        /*0076*/ 	.short	(.L_21 - .L_20)
	.align		4
.L_20:
        /*0078*/ 	.word	index@(.nv.constant0._Z10matrix_mulP6__halfS0_S0_i)
        /*007c*/ 	.short	0x0380
        /*007e*/ 	.short	0x001c


	//----- nvinfo : EIATTR_SW_WAR
	.align		4
.L_21:
        /*0080*/ 	.byte	0x04, 0x36
        /*0082*/ 	.short	(.L_23 - .L_22)
.L_22:
        /*0084*/ 	.word	0x00000008
.L_23:


//--------------------- .nv.callgraph             --------------------------
	.section	.nv.callgraph,"",@"SHT_CUDA_CALLGRAPH"
	.align	4
	.sectionentsize	8
	.align		4
        /*0000*/ 	.word	0x00000000
	.align		4
        /*0004*/ 	.word	0xffffffff
	.align		4
        /*0008*/ 	.word	0x00000000
	.align		4
        /*000c*/ 	.word	0xfffffffe
	.align		4
        /*0010*/ 	.word	0x00000000
	.align		4
        /*0014*/ 	.word	0xfffffffd
	.align		4
        /*0018*/ 	.word	0x00000000
	.align		4
        /*001c*/ 	.word	0xfffffffc


//--------------------- .text._Z10matrix_mulP6__halfS0_S0_i --------------------------
	.section	.text._Z10matrix_mulP6__halfS0_S0_i,"ax",@progbits
	.align	128
        .global         _Z10matrix_mulP6__halfS0_S0_i
        .type           _Z10matrix_mulP6__halfS0_S0_i,@function
        .size           _Z10matrix_mulP6__halfS0_S0_i,(.L_x_10 - _Z10matrix_mulP6__halfS0_S0_i)
        .other          _Z10matrix_mulP6__halfS0_S0_i,@"STO_CUDA_ENTRY STV_DEFAULT"
_Z10matrix_mulP6__halfS0_S0_i:
.text._Z10matrix_mulP6__halfS0_S0_i:
[----:B------:R-:W-:Y:S01]  /*0000*/  LDC R1, c[0x0][0x37c] ;  /* 0x0000df00ff017b82 */ /* 0x000fe20000000800 */
[----:B------:R-:W0:Y:S01]  /*0010*/  LDCU UR8, c[0x0][0x398] ;  /* 0x00007300ff0877ac */ /* 0x000e220008000800 */
[----:B------:R-:W1:Y:S06]  /*0020*/  S2R R3, SR_TID.X ;  /* 0x0000000000037919 */ /* 0x000e6c0000002100 */
[----:B------:R-:W1:Y:S01]  /*0030*/  S2UR UR4, SR_CTAID.X ;  /* 0x00000000000479c3 */ /* 0x000e620000002500 */
[----:B------:R-:W-:Y:S01]  /*0040*/  CS2R R18, SRZ ;  /* 0x0000000000127805 */ /* 0x000fe2000001ff00 */
[----:B------:R-:W2:Y:S01]  /*0050*/  LDCU.64 UR6, c[0x0][0x358] ;  /* 0x00006b00ff0677ac */ /* 0x000ea20008000a00 */
[----:B------:R-:W3:Y:S01]  /*0060*/  S2R R0, SR_TID.Y ;  /* 0x0000000000007919 */ /* 0x000ee20000002200 */
[----:B------:R-:W-:-:S04]  /*0070*/  CS2R R16, SRZ ;  /* 0x0000000000107805 */ /* 0x000fc8000001ff00 */
[----:B------:R-:W1:Y:S08]  /*0080*/  LDC R22, c[0x0][0x360] ;  /* 0x0000d800ff167b82 */ /* 0x000e700000000800 */
[----:B------:R-:W3:Y:S01]  /*0090*/  S2UR UR5, SR_CTAID.Y ;  /* 0x00000000000579c3 */ /* 0x000ee20000002600 */
[----:B0-----:R-:W-:-:S05]  /*00a0*/  IMAD.U32 R23, RZ, RZ, UR8 ;  /* 0x00000008ff177e24 */ /* 0x001fca000f8e00ff */
[----:B------:R-:W-:Y:S02]  /*00b0*/  ISETP.GE.AND P0, PT, R23, 0x1, PT ;  /* 0x000000011700780c */ /* 0x000fe40003f06270 */
[----:B------:R-:W3:Y:S01]  /*00c0*/  LDC R21, c[0x0][0x364] ;  /* 0x0000d900ff157b82 */ /* 0x000ee20000000800 */
[----:B-1----:R-:W-:-:S05]  /*00d0*/  IMAD R22, R22, UR4, R3 ;  /* 0x0000000416167c24 */ /* 0x002fca000f8e0203 */
[----:B------:R-:W-:Y:S01]  /*00e0*/  SHF.R.U32.HI R22, RZ, 0x5, R22 ;  /* 0x00000005ff167819 */ /* 0x000fe20000011616 */
[----:B---3--:R-:W-:-:S04]  /*00f0*/  IMAD R21, R21, UR5, R0 ;  /* 0x0000000515157c24 */ /* 0x008fc8000f8e0200 */
[----:B--2---:R-:W-:Y:S05]  /*0100*/  @!P0 BRA `(.L_x_0) ;  /* 0x0000000c00648947 */ /* 0x004fea0003800000 */
[----:B------:R-:W-:Y:S01]  /*0110*/  ISETP.GE.U32.AND P1, PT, R23, 0x31, PT ;  /* 0x000000311700780c */ /* 0x000fe20003f26070 */
[----:B------:R-:W-:Y:S01]  /*0120*/  IMAD.SHL.U32 R6, R21, 0x10, RZ ;  /* 0x0000001015067824 */ /* 0x000fe200078e00ff */
[----:B------:R-:W-:Y:S01]  /*0130*/  UMOV UR4, URZ ;  /* 0x000000ff00047c82 */ /* 0x000fe20008000000 */
[----:B------:R-:W-:Y:S01]  /*0140*/  IMAD.SHL.U32 R20, R22, 0x10, RZ ;  /* 0x0000001016147824 */ /* 0x000fe200078e00ff */
[----:B------:R-:W-:Y:S01]  /*0150*/  CS2R R16, SRZ ;  /* 0x0000000000107805 */ /* 0x000fe2000001ff00 */
[----:B------:R-:W-:Y:S02]  /*0160*/  VIADD R2, R23, 0xffffffff ;  /* 0xffffffff17027836 */ /* 0x000fe40000000000 */
[----:B------:R-:W-:Y:S01]  /*0170*/  IMAD.MOV.U32 R18, RZ, RZ, RZ ;  /* 0x000000ffff127224 */ /* 0x000fe200078e00ff */
[----:B------:R-:W-:Y:S02]  /*0180*/  VIMNMX.U32 R0, PT, PT, R6, R20, !PT ;  /* 0x0000001406007248 */ /* 0x000fe40007fe0000 */
[----:B------:R-:W-:-:S02]  /*0190*/  LEA.HI R2, R2, 0x1, RZ, 0x1c ;  /* 0x0000000102027811 */ /* 0x000fc400078fe0ff */
[----:B------:R-:W-:Y:S02]  /*01a0*/  ISETP.GE.U32.AND P0, PT, R0, R23, PT ;  /* 0x000000170000720c */ /* 0x000fe40003f06070 */
[----:B------:R-:W-:Y:S01]  /*01b0*/  LOP3.LUT R7, R2, 0x3, RZ, 0xc0, !PT ;  /* 0x0000000302077812 */ /* 0x000fe200078ec0ff */
[----:B------:R-:W-:Y:S10]  /*01c0*/  @!P1 BRA `(.L_x_1) ;  /* 0x00000008007c9947 */ /* 0x000ff40003800000 */
[----:B------:R-:W-:Y:S01]  /*01d0*/  LOP3.LUT R0, R2, 0x1ffffffc, RZ, 0xc0, !PT ;  /* 0x1ffffffc02007812 */ /* 0x000fe200078ec0ff */
[----:B------:R-:W-:Y:S01]  /*01e0*/  IMAD R6, R6, R23, RZ ;  /* 0x0000001706067224 */ /* 0x000fe200078e02ff */
[----:B------:R-:W-:Y:S01]  /*01f0*/  CS2R R16, SRZ ;  /* 0x0000000000107805 */ /* 0x000fe2000001ff00 */
[C-C-:B------:R-:W-:Y:S01]  /*0200*/  IMAD R5, R23.reuse, 0x30, R20.reuse ;  /* 0x0000003017057824 */ /* 0x140fe200078e0214 */
[----:B------:R-:W-:Y:S01]  /*0210*/  UMOV UR4, URZ ;  /* 0x000000ff00047c82 */ /* 0x000fe20008000000 */
[C-C-:B------:R-:W-:Y:S02]  /*0220*/  IMAD R4, R23.reuse, 0x20, R20.reuse ;  /* 0x0000002017047824 */ /* 0x140fe400078e0214 */
[--C-:B------:R-:W-:Y:S02]  /*0230*/  IMAD R3, R23, 0x10, R20.reuse ;  /* 0x0000001017037824 */ /* 0x100fe400078e0214 */
[----:B------:R-:W-:Y:S02]  /*0240*/  IMAD.MOV.U32 R2, RZ, RZ, R20 ;  /* 0x000000ffff027224 */ /* 0x000fe400078e0014 */
[----:B------:R-:W-:-:S02]  /*0250*/  IMAD.MOV.U32 R18, RZ, RZ, RZ ;  /* 0x000000ffff127224 */ /* 0x000fc400078e00ff */
[----:B------:R-:W-:-:S07]  /*0260*/  IMAD.MOV R0, RZ, RZ, -R0 ;  /* 0x000000ffff007224 */ /* 0x000fce00078e0a00 */
.L_x_6:
[----:B------:R-:W-:Y:S05]  /*0270*/  @P0 BRA `(.L_x_2) ;  /* 0x0000000000780947 */ /* 0x000fea0003800000 */
[----:B------:R-:W0:Y:S01]  /*0280*/  S2R R8, SR_LANEID ;  /* 0x0000000000087919 */ /* 0x000e220000000000 */
[----:B------:R-:W1:Y:S01]  /*0290*/  LDC R25, c[0x0][0x398] ;  /* 0x0000e600ff197b82 */ /* 0x000e620000000800 */
[----:B------:R-:W-:-:S07]  /*02a0*/  MOV R9, RZ ;  /* 0x000000ff00097202 */ /* 0x000fce0000000f00 */
[----:B------:R-:W2:Y:S08]  /*02b0*/  LDC.64 R12, c[0x0][0x388] ;  /* 0x0000e200ff0c7b82 */ /* 0x000eb00000000a00 */
[----:B------:R-:W3:Y:S01]  /*02c0*/  LDC.64 R10, c[0x0][0x380] ;  /* 0x0000e000ff0a7b82 */ /* 0x000ee20000000a00 */
[----:B-1----:R-:W-:Y:S02]  /*02d0*/  SHF.R.U32.HI R14, RZ, 0x1, R25 ;  /* 0x00000001ff0e7819 */ /* 0x002fe40000011619 */
[----:B0-----:R-:W-:Y:S01]  /*02e0*/  SHF.R.U32.HI R15, RZ, 0x2, R8 ;  /* 0x00000002ff0f7819 */ /* 0x001fe20000011608 */
[----:B--2---:R-:W-:Y:S01]  /*02f0*/  IMAD.WIDE.U32 R12, R2, 0x2, R12 ;  /* 0x00000002020c7825 */ /* 0x004fe200078e000c */
[----:B------:R-:W-:-:S05]  /*0300*/  LOP3.LUT R8, R8, 0x3, RZ, 0xc0, !PT ;  /* 0x0000000308087812 */ /* 0x000fca00078ec0ff */
[----:B------:R-:W-:-:S03]  /*0310*/  IMAD.WIDE.U32 R8, R15, R14, R8 ;  /* 0x0000000e0f087225 */ /* 0x000fc600078e0008 */
[----:B------:R-:W-:-:S04]  /*0320*/  LEA R12, P1, R8, R12, 0x2 ;  /* 0x0000000c080c7211 */ /* 0x000fc800078210ff */
[----:B------:R-:W-:-:S03]  /*0330*/  LEA.HI.X R13, R8, R13, R9, 0x2, P1 ;  /* 0x0000000d080d7211 */ /* 0x000fc600008f1409 */
[----:B------:R-:W-:Y:S02]  /*0340*/  IMAD.WIDE.U32 R28, R25, 0x10, R12 ;  /* 0x00000010191c7825 */ /* 0x000fe400078e000c */
[----:B------:R-:W2:Y:S04]  /*0350*/  LDG.E R14, desc[UR6][R12.64] ;  /* 0x000000060c0e7981 */ /* 0x000ea8000c1e1900 */
[----:B------:R-:W4:Y:S04]  /*0360*/  LDG.E R15, desc[UR6][R28.64] ;  /* 0x000000061c0f7981 */ /* 0x000f28000c1e1900 */
[----:B------:R-:W4:Y:S01]  /*0370*/  LDG.E R12, desc[UR6][R12.64+0x10] ;  /* 0x000010060c0c7981 */ /* 0x000f22000c1e1900 */
[----:B---3--:R-:W-:-:S03]  /*0380*/  IMAD.WIDE.U32 R10, R6, 0x2, R10 ;  /* 0x00000002060a7825 */ /* 0x008fc600078e000a */
[----:B------:R-:W3:Y:S01]  /*0390*/  LDG.E R13, desc[UR6][R28.64+0x10] ;  /* 0x000010061c0d7981 */ /* 0x000ee2000c1e1900 */
[----:B------:R-:W-:-:S04]  /*03a0*/  LEA R26, P1, R8, R10, 0x2 ;  /* 0x0000000a081a7211 */ /* 0x000fc800078210ff */
[----:B------:R-:W-:-:S03]  /*03b0*/  LEA.HI.X R27, R8, R11, R9, 0x2, P1 ;  /* 0x0000000b081b7211 */ /* 0x000fc600008f1409 */
[----:B------:R-:W-:Y:S02]  /*03c0*/  IMAD.WIDE.U32 R24, R25, 0x10, R26 ;  /* 0x0000001019187825 */ /* 0x000fe400078e001a */
[----:B------:R0:W5:Y:S04]  /*03d0*/  LDG.E R8, desc[UR6][R26.64] ;  /* 0x000000061a087981 */ /* 0x000168000c1e1900 */
[----:B------:R0:W5:Y:S04]  /*03e0*/  LDG.E R10, desc[UR6][R26.64+0x10] ;  /* 0x000010061a0a7981 */ /* 0x000168000c1e1900 */
[----:B------:R0:W5:Y:S04]  /*03f0*/  LDG.E R9, desc[UR6][R24.64] ;  /* 0x0000000618097981 */ /* 0x000168000c1e1900 */
[----:B------:R0:W5:Y:S01]  /*0400*/  LDG.E R11, desc[UR6][R24.64+0x10] ;  /* 0x00001006180b7981 */ /* 0x000162000c1e1900 */
[----:B------:R-:W-:Y:S05]  /*0410*/  WARPSYNC.ALL ;  /* 0x0000000000007948 */ /* 0x000fea0003800000 */
[----:B--2---:R-:W1:Y:S04]  /*0420*/  MOVM.16.MT88 R14, R14 ;  /* 0x000000000e0e723a */ /* 0x004e680000000000 */
[----:B----4-:R-:W2:Y:S04]  /*0430*/  MOVM.16.MT88 R15, R15 ;  /* 0x000000000f0f723a */ /* 0x010ea80000000000 */
[----:B------:R-:W4:Y:S04]  /*0440*/  MOVM.16.MT88 R12, R12 ;  /* 0x000000000c0c723a */ /* 0x000f280000000000 */
[----:B0--3--:R-:W3:Y:S02]  /*0450*/  MOVM.16.MT88 R13, R13 ;  /* 0x000000000d0d723a */ /* 0x009ee40000000000 */
.L_x_2:
[----:B------:R-:W-:Y:S05]  /*0460*/  WARPSYNC.ALL ;  /* 0x0000000000007948 */ /* 0x000fea0003800000 */
[C---:B-12--5:R-:W-:Y:S08]  /*0470*/  HMMA.16816.F16 R16, R8.reuse, R14, R16 ;  /* 0x0000000e0810723c */ /* 0x066ff00000000810 */
[----:B---34-:R-:W-:Y:S01]  /*0480*/  HMMA.16816.F16 R18, R8, R12, R18 ;  /* 0x0000000c0812723c */ /* 0x018fe20000000812 */
[----:B------:R-:W-:-:S04]  /*0490*/  NOP ;  /* 0x0000000000007918 */ /* 0x000fc80000000000 */
[----:B------:R-:W-:-:S15]  /*04a0*/  @P0 BRA `(.L_x_3) ;  /* 0x0000000000780947 */ /* 0x000fde0003800000 */
[----:B------:R-:W0:Y:S01]  /*04b0*/  S2R R8, SR_LANEID ;  /* 0x0000000000087919 */ /* 0x000e220000000000 */
[----:B------:R-:W1:Y:S01]  /*04c0*/  LDC R25, c[0x0][0x398] ;  /* 0x0000e600ff197b82 */ /* 0x000e620000000800 */
[----:B------:R-:W-:-:S07]  /*04d0*/  IMAD.MOV.U32 R9, RZ, RZ, RZ ;  /* 0x000000ffff097224 */ /* 0x000fce00078e00ff */
        /* <DEDUP_REMOVED lines=27> */
.L_x_3:
        /* <DEDUP_REMOVED lines=35> */
.L_x_4:
        /* <DEDUP_REMOVED lines=35> */
.L_x_5:
[----:B------:R-:W-:Y:S05]  /*0af0*/  WARPSYNC.ALL ;  /* 0x0000000000007948 */ /* 0x000fea0003800000 */
[----:B------:R-:W0:Y:S01]  /*0b00*/  LDC R23, c[0x0][0x398] ;  /* 0x0000e600ff177b82 */ /* 0x000e220000000800 */
[----:B------:R-:W-:Y:S01]  /*0b10*/  VIADD R0, R0, 0x4 ;  /* 0x0000000400007836 */ /* 0x000fe20000000000 */
[----:B-12--5:R-:W-:Y:S01]  /*0b20*/  HMMA.16816.F16 R16, R8, R14, R16 ;  /* 0x0000000e0810723c */ /* 0x026fe20000000810 */
[----:B------:R-:W-:Y:S01]  /*0b30*/  UIADD3 UR4, UPT, UPT, UR4, 0x40, URZ ;  /* 0x0000004004047890 */ /* 0x000fe2000fffe0ff */
[----:B------:R-:W-:Y:S02]  /*0b40*/  VIADD R6, R6, 0x40 ;  /* 0x0000004006067836 */ /* 0x000fe40000000000 */
[----:B------:R-:W-:-:S04]  /*0b50*/  ISETP.NE.AND P1, PT, R0, RZ, PT ;  /* 0x000000ff0000720c */ /* 0x000fc80003f25270 */
[----:B---34-:R-:W-:Y:S01]  /*0b60*/  HMMA.16816.F16 R18, R8, R12, R18 ;  /* 0x0000000c0812723c */ /* 0x018fe20000000812 */
[C---:B0-----:R-:W-:Y:S01]  /*0b70*/  IMAD R5, R23.reuse, 0x40, R5 ;  /* 0x0000004017057824 */ /* 0x041fe200078e0205 */
[C---:B------:R-:W-:Y:S01]  /*0b80*/  LEA R4, R23.reuse, R4, 0x6 ;  /* 0x0000000417047211 */ /* 0x040fe200078e30ff */
[C---:B------:R-:W-:Y:S02]  /*0b90*/  IMAD R3, R23.reuse, 0x40, R3 ;  /* 0x0000004017037824 */ /* 0x040fe400078e0203 */
[----:B------:R-:W-:-:S04]  /*0ba0*/  IMAD R2, R23, 0x40, R2 ;  /* 0x0000004017027824 */ /* 0x000fc800078e0202 */
[----:B------:R-:W-:Y:S11]  /*0bb0*/  @P1 BRA `(.L_x_6) ;  /* 0xfffffff400ac1947 */ /* 0x000ff6000383ffff */
.L_x_1:
[----:B------:R-:W-:-:S13]  /*0bc0*/  ISETP.NE.AND P1, PT, R7, RZ, PT ;  /* 0x000000ff0700720c */ /* 0x000fda0003f25270 */
[----:B------:R-:W-:Y:S05]  /*0bd0*/  @!P1 BRA `(.L_x_0) ;  /* 0x0000000000b09947 */ /* 0x000fea0003800000 */
[----:B------:R-:W0:Y:S01]  /*0be0*/  LDC R0, c[0x0][0x398] ;  /* 0x0000e600ff007b82 */ /* 0x000e220000000800 */
[----:B------:R-:W-:Y:S02]  /*0bf0*/  IMAD R25, R21, R23, RZ ;  /* 0x0000001715197224 */ /* 0x000fe400078e02ff */
[----:B------:R-:W-:Y:S02]  /*0c00*/  IMAD R20, R23, UR4, R20 ;  /* 0x0000000417147c24 */ /* 0x000fe4000f8e0214 */
[----:B------:R-:W-:Y:S01]  /*0c10*/  IMAD.MOV R7, RZ, RZ, -R7 ;  /* 0x000000ffff077224 */ /* 0x000fe200078e0a07 */
[----:B------:R-:W-:Y:S02]  /*0c20*/  LEA R25, R25, UR4, 0x4 ;  /* 0x0000000419197c11 */ /* 0x000fe4000f8e20ff */
[----:B------:R-:W1:Y:S08]  /*0c30*/  LDC.64 R4, c[0x0][0x380] ;  /* 0x0000e000ff047b82 */ /* 0x000e700000000a00 */
[----:B------:R-:W2:Y:S02]  /*0c40*/  LDC.64 R2, c[0x0][0x388] ;  /* 0x0000e200ff027b82 */ /* 0x000ea40000000a00 */
.L_x_8:
[----:B------:R-:W-:Y:S05]  /*0c50*/  @P0 BRA `(.L_x_7) ;  /* 0x00000000006c0947 */ /* 0x000fea0003800000 */
[----:B------:R-:W3:Y:S01]  /*0c60*/  S2R R6, SR_LANEID ;  /* 0x0000000000067919 */ /* 0x000ee20000000000 */
[----:B0-----:R-:W-:Y:S01]  /*0c70*/  SHF.R.U32.HI R12, RZ, 0x1, R0 ;  /* 0x00000001ff0c7819 */ /* 0x001fe20000011600 */
[----:B------:R-:W-:Y:S02]  /*0c80*/  IMAD.MOV.U32 R9, RZ, RZ, RZ ;  /* 0x000000ffff097224 */ /* 0x000fe400078e00ff */
[----:B--2---:R-:W-:Y:S01]  /*0c90*/  IMAD.WIDE.U32 R10, R20, 0x2, R2 ;  /* 0x00000002140a7825 */ /* 0x004fe200078e0002 */
[----:B---3--:R-:W-:Y:S02]  /*0ca0*/  LOP3.LUT R8, R6, 0x3, RZ, 0xc0, !PT ;  /* 0x0000000306087812 */ /* 0x008fe400078ec0ff */
[----:B------:R-:W-:-:S05]  /*0cb0*/  SHF.R.U32.HI R13, RZ, 0x2, R6 ;  /* 0x00000002ff0d7819 */ /* 0x000fca0000011606 */
[----:B------:R-:W-:-:S03]  /*0cc0*/  IMAD.WIDE.U32 R8, R13, R12, R8 ;  /* 0x0000000c0d087225 */ /* 0x000fc600078e0008 */
[----:B------:R-:W-:-:S04]  /*0cd0*/  LEA R12, P1, R8, R10, 0x2 ;  /* 0x0000000a080c7211 */ /* 0x000fc800078210ff */
[----:B------:R-:W-:-:S03]  /*0ce0*/  LEA.HI.X R13, R8, R11, R9, 0x2, P1 ;  /* 0x0000000b080d7211 */ /* 0x000fc600008f1409 */
[----:B------:R-:W-:Y:S02]  /*0cf0*/  IMAD.WIDE.U32 R26, R0, 0x10, R12 ;  /* 0x00000010001a7825 */ /* 0x000fe400078e000c */
[----:B------:R-:W2:Y:S04]  /*0d00*/  LDG.E R14, desc[UR6][R12.64] ;  /* 0x000000060c0e7981 */ /* 0x000ea8000c1e1900 */
[----:B------:R-:W3:Y:S04]  /*0d10*/  LDG.E R15, desc[UR6][R26.64] ;  /* 0x000000061a0f7981 */ /* 0x000ee8000c1e1900 */
[----:B------:R-:W4:Y:S01]  /*0d20*/  LDG.E R12, desc[UR6][R12.64+0x10] ;  /* 0x000010060c0c7981 */ /* 0x000f22000c1e1900 */
[----:B-1----:R-:W-:-:S03]  /*0d30*/  IMAD.WIDE.U32 R10, R25, 0x2, R4 ;  /* 0x00000002190a7825 */ /* 0x002fc600078e0004 */
[----:B------:R0:W4:Y:S01]  /*0d40*/  LDG.E R13, desc[UR6][R26.64+0x10] ;  /* 0x000010061a0d7981 */ /* 0x000122000c1e1900 */
[----:B------:R-:W-:-:S04]  /*0d50*/  LEA R28, P1, R8, R10, 0x2 ;  /* 0x0000000a081c7211 */ /* 0x000fc800078210ff */
[----:B------:R-:W-:-:S03]  /*0d60*/  LEA.HI.X R29, R8, R11, R9, 0x2, P1 ;  /* 0x0000000b081d7211 */ /* 0x000fc600008f1409 */
[----:B0-----:R-:W-:Y:S02]  /*0d70*/  IMAD.WIDE.U32 R26, R0, 0x10, R28 ;  /* 0x00000010001a7825 */ /* 0x001fe400078e001c */
[----:B------:R0:W5:Y:S04]  /*0d80*/  LDG.E R8, desc[UR6][R28.64] ;  /* 0x000000061c087981 */ /* 0x000168000c1e1900 */
[----:B------:R0:W5:Y:S04]  /*0d90*/  LDG.E R10, desc[UR6][R28.64+0x10] ;  /* 0x000010061c0a7981 */ /* 0x000168000c1e1900 */
[----:B------:R0:W5:Y:S04]  /*0da0*/  LDG.E R9, desc[UR6][R26.64] ;  /* 0x000000061a097981 */ /* 0x000168000c1e1900 */
[----:B------:R0:W5:Y:S01]  /*0db0*/  LDG.E R11, desc[UR6][R26.64+0x10] ;  /* 0x000010061a0b7981 */ /* 0x000162000c1e1900 */
[----:B------:R-:W-:Y:S05]  /*0dc0*/  WARPSYNC.ALL ;  /* 0x0000000000007948 */ /* 0x000fea0003800000 */
[----:B--2---:R-:W1:Y:S04]  /*0dd0*/  MOVM.16.MT88 R14, R14 ;  /* 0x000000000e0e723a */ /* 0x004e680000000000 */
[----:B---3--:R-:W3:Y:S04]  /*0de0*/  MOVM.16.MT88 R15, R15 ;  /* 0x000000000f0f723a */ /* 0x008ee80000000000 */
[----:B----4-:R-:W4:Y:S04]  /*0df0*/  MOVM.16.MT88 R12, R12 ;  /* 0x000000000c0c723a */ /* 0x010f280000000000 */
[----:B0-----:R-:W2:Y:S02]  /*0e00*/  MOVM.16.MT88 R13, R13 ;  /* 0x000000000d0d723a */ /* 0x001ea40000000000 */
.L_x_7:
[----:B------:R-:W-:Y:S05]  /*0e10*/  WARPSYNC.ALL ;  /* 0x0000000000007948 */ /* 0x000fea0003800000 */
[----:B------:R-:W-:Y:S01]  /*0e20*/  VIADD R7, R7, 0x1 ;  /* 0x0000000107077836 */ /* 0x000fe20000000000 */
[----:B-1-3-5:R-:W-:Y:S01]  /*0e30*/  HMMA.16816.F16 R16, R8, R14, R16 ;  /* 0x0000000e0810723c */ /* 0x02afe20000000810 */
[----:B0-----:R-:W-:Y:S01]  /*0e40*/  IMAD.MOV.U32 R23, RZ, RZ, R0 ;  /* 0x000000ffff177224 */ /* 0x001fe200078e0000 */
[----:B------:R-:W-:Y:S02]  /*0e50*/  IADD3 R25, PT, PT, R25, 0x10, RZ ;  /* 0x0000001019197810 */ /* 0x000fe40007ffe0ff */
[----:B------:R-:W-:Y:S01]  /*0e60*/  ISETP.NE.AND P1, PT, R7, RZ, PT ;  /* 0x000000ff0700720c */ /* 0x000fe20003f25270 */
[----:B------:R-:W-:-:S03]  /*0e70*/  IMAD R20, R23, 0x10, R20 ;  /* 0x0000001017147824 */ /* 0x000fc600078e0214 */
[----:B--2-4-:R-:W-:Y:S09]  /*0e80*/  HMMA.16816.F16 R18, R8, R12, R18 ;  /* 0x0000000c0812723c */ /* 0x014ff20000000812 */
[----:B------:R-:W-:Y:S11]  /*0e90*/  @P1 BRA `(.L_x_8) ;  /* 0xfffffffc006c1947 */ /* 0x000ff6000383ffff */
.L_x_0:
[----:B------:R-:W-:Y:S02]  /*0ea0*/  IMAD.SHL.U32 R2, R21, 0x10, RZ ;  /* 0x0000001015027824 */ /* 0x000fe400078e00ff */
[----:B------:R-:W-:-:S05]  /*0eb0*/  IMAD.SHL.U32 R3, R22, 0x10, RZ ;  /* 0x0000001016037824 */ /* 0x000fca00078e00ff */
[----:B------:R-:W-:-:S04]  /*0ec0*/  VIMNMX R0, PT, PT, R2, R3, !PT ;  /* 0x0000000302007248 */ /* 0x000fc80007fe0100 */
[----:B------:R-:W-:-:S13]  /*0ed0*/  ISETP.GE.AND P0, PT, R0, R23, PT ;  /* 0x000000170000720c */ /* 0x000fda0003f06270 */
[----:B------:R-:W-:Y:S05]  /*0ee0*/  @P0 EXIT ;  /* 0x000000000000094d */ /* 0x000fea0003800000 */
[----:B------:R-:W0:Y:S01]  /*0ef0*/  S2R R4, SR_LANEID ;  /* 0x0000000000047919 */ /* 0x000e220000000000 */
[----:B------:R-:W1:Y:S01]  /*0f00*/  LDCU.64 UR4, c[0x0][0x390] ;  /* 0x00007200ff0477ac */ /* 0x000e620008000a00 */
[----:B------:R-:W-:Y:S01]  /*0f10*/  IMAD R0, R2, R23, RZ ;  /* 0x0000001702007224 */ /* 0x000fe200078e02ff */
[----:B------:R-:W-:-:S04]  /*0f20*/  SHF.R.U32.HI R23, RZ, 0x1, R23 ;  /* 0x00000001ff177819 */ /* 0x000fc80000011617 */
[----:B------:R-:W-:Y:S01]  /*0f30*/  IADD3 R0, P0, PT, R0, R3, RZ ;  /* 0x0000000300007210 */ /* 0x000fe20007f1e0ff */
[----:B------:R-:W-:-:S04]  /*0f40*/  IMAD.MOV.U32 R3, RZ, RZ, RZ ;  /* 0x000000ffff037224 */ /* 0x000fc800078e00ff */
[----:B------:R-:W-:Y:S01]  /*0f50*/  IMAD.X R9, RZ, RZ, RZ, P0 ;  /* 0x000000ffff097224 */ /* 0x000fe200000e06ff */
[----:B-1----:R-:W-:Y:S02]  /*0f60*/  LEA R7, P0, R0, UR4, 0x1 ;  /* 0x0000000400077c11 */ /* 0x002fe4000f8008ff */
[----:B0-----:R-:W-:Y:S02]  /*0f70*/  LOP3.LUT R2, R4, 0x3, RZ, 0xc0, !PT ;  /* 0x0000000304027812 */ /* 0x001fe400078ec0ff */
[----:B------:R-:W-:-:S05]  /*0f80*/  SHF.R.U32.HI R5, RZ, 0x2, R4 ;  /* 0x00000002ff057819 */ /* 0x000fca0000011604 */
[----:B------:R-:W-:Y:S01]  /*0f90*/  IMAD.WIDE.U32 R4, R5, R23, R2 ;  /* 0x0000001705047225 */ /* 0x000fe200078e0002 */
[----:B------:R-:W-:Y:S02]  /*0fa0*/  LEA.HI.X R3, R0, UR5, R9, 0x1, P0 ;  /* 0x0000000500037c11 */ /* 0x000fe400080f0c09 */
[----:B------:R-:W-:-:S04]  /*0fb0*/  LEA R2, P0, R4, R7, 0x2 ;  /* 0x0000000704027211 */ /* 0x000fc800078010ff */
[----:B------:R-:W-:-:S03]  /*0fc0*/  LEA.HI.X R3, R4, R3, R5, 0x2, P0 ;  /* 0x0000000304037211 */ /* 0x000fc600000f1405 */
[----:B------:R-:W-:Y:S02]  /*0fd0*/  IMAD.WIDE.U32 R4, R23, 0x20, R2 ;  /* 0x0000002017047825 */ /* 0x000fe400078e0002 */
[----:B------:R-:W-:Y:S04]  /*0fe0*/  STG.E desc[UR6][R2.64], R16 ;  /* 0x0000001002007986 */ /* 0x000fe8000c101906 */
[----:B------:R-:W-:Y:S04]  /*0ff0*/  STG.E desc[UR6][R4.64], R17 ;  /* 0x0000001104007986 */ /* 0x000fe8000c101906 */
[----:B------:R-:W-:Y:S04]  /*1000*/  STG.E desc[UR6][R2.64+0x10], R18 ;  /* 0x0000101202007986 */ /* 0x000fe8000c101906 */
[----:B------:R-:W-:Y:S01]  /*1010*/  STG.E desc[UR6][R4.64+0x10], R19 ;  /* 0x0000101304007986 */ /* 0x000fe2000c101906 */
[----:B------:R-:W-:Y:S05]  /*1020*/  EXIT ;  /* 0x000000000000794d */ /* 0x000fea0003800000 */
.L_x_9:
[----:B------:R-:W-:-:S00]  /*1030*/  BRA `(.L_x_9) ;  /* 0xfffffffc00fc7947 */ /* 0x000fc0000383ffff */
[----:B------:R-:W-:-:S00]  /*1040*/  NOP ;  /* 0x0000000000007918 */ /* 0x000fc00000000000 */
        /* <DEDUP_REMOVED lines=11> */
.L_x_10:


//--------------------- .nv.shared.reserved.0     --------------------------
	.section	.nv.shared.reserved.0,"aw",@nobits
	.weak		__nv_reservedSMEM_offset_0_alias
	.size		__nv_reservedSMEM_offset_0_alias, 0, 64
	.other		__nv_reservedSMEM_offset_0_alias,@"STO_CUDA_RESERVED_SHARED STV_DEFAULT"
__nv_reservedSMEM_offset_0_alias:
	.zero		0
	.zero		64


//--------------------- .nv.constant0._Z10matrix_mulP6__halfS0_S0_i --------------------------
	.section	.nv.constant0._Z10matrix_mulP6__halfS0_S0_i,"a",@progbits
	.sectionflags	@""
	.align	4
.nv.constant0._Z10matrix_mulP6__halfS0_S0_i:
	.zero		924


//--------------------- SYMBOLS --------------------------

	.type		.nv.reservedSmem.offset0,@object
	.size		.nv.reservedSmem.offset0,0x4
